//
// Generated by NVIDIA NVVM Compiler
//
// Compiler Build ID: CL-36424714
// Cuda compilation tools, release 13.0, V13.0.88
// Based on NVVM 20.0.0
//

.version 9.0
.target sm_100
.address_size 64

	// .globl	_Z20MatrixMultiplyKernelPdPKiS1_S_S1_S1_S_S1_S1_
.extern .func __assertfail
(
	.param .b64 __assertfail_param_0,
	.param .b64 __assertfail_param_1,
	.param .b32 __assertfail_param_2,
	.param .b64 __assertfail_param_3,
	.param .b64 __assertfail_param_4
)
;
.global .align 1 .b8 __unnamed_1[134] = {118, 111, 105, 100, 32, 77, 97, 116, 114, 105, 120, 77, 117, 108, 116, 105, 112, 108, 121, 75, 101, 114, 110, 101, 108, 40, 100, 111, 117, 98, 108, 101, 32, 42, 44, 32, 99, 111, 110, 115, 116, 32, 105, 110, 116, 32, 42, 44, 32, 99, 111, 110, 115, 116, 32, 105, 110, 116, 32, 42, 44, 32, 100, 111, 117, 98, 108, 101, 32, 42, 44, 32, 99, 111, 110, 115, 116, 32, 105, 110, 116, 32, 42, 44, 32, 99, 111, 110, 115, 116, 32, 105, 110, 116, 32, 42, 44, 32, 100, 111, 117, 98, 108, 101, 32, 42, 44, 32, 99, 111, 110, 115, 116, 32, 105, 110, 116, 32, 42, 44, 32, 99, 111, 110, 115, 116, 32, 105, 110, 116, 32, 42, 41};
.global .align 1 .b8 __unnamed_2[78] = {118, 111, 105, 100, 32, 109, 97, 112, 75, 101, 114, 110, 101, 108, 40, 100, 111, 117, 98, 108, 101, 32, 42, 44, 32, 105, 110, 116, 32, 42, 44, 32, 105, 110, 116, 32, 42, 44, 32, 105, 110, 116, 44, 32, 100, 111, 117, 98, 108, 101, 32, 42, 44, 32, 105, 110, 116, 32, 42, 44, 32, 105, 110, 116, 32, 42, 44, 32, 105, 110, 116, 44, 32, 105, 110, 116, 41};
.global .align 1 .b8 __unnamed_3[94] = {118, 111, 105, 100, 32, 114, 101, 100, 117, 99, 101, 75, 101, 114, 110, 101, 108, 40, 100, 111, 117, 98, 108, 101, 32, 42, 44, 32, 105, 110, 116, 32, 42, 44, 32, 105, 110, 116, 32, 42, 44, 32, 105, 110, 116, 44, 32, 100, 111, 117, 98, 108, 101, 32, 42, 44, 32, 105, 110, 116, 32, 42, 44, 32, 105, 110, 116, 32, 42, 44, 32, 105, 110, 116, 44, 32, 100, 111, 117, 98, 108, 101, 44, 32, 105, 110, 116, 44, 32, 105, 110, 116, 41};
.global .align 1 .b8 __unnamed_4[112] = {118, 111, 105, 100, 32, 122, 105, 112, 75, 101, 114, 110, 101, 108, 40, 100, 111, 117, 98, 108, 101, 32, 42, 44, 32, 105, 110, 116, 32, 42, 44, 32, 105, 110, 116, 32, 42, 44, 32, 105, 110, 116, 44, 32, 105, 110, 116, 44, 32, 100, 111, 117, 98, 108, 101, 32, 42, 44, 32, 105, 110, 116, 32, 42, 44, 32, 105, 110, 116, 32, 42, 44, 32, 105, 110, 116, 44, 32, 100, 111, 117, 98, 108, 101, 32, 42, 44, 32, 105, 110, 116, 32, 42, 44, 32, 105, 110, 116, 32, 42, 44, 32, 105, 110, 116, 44, 32, 105, 110, 116, 41};
.global .align 1 .b8 $str[27] = {102, 97, 108, 115, 101, 32, 38, 38, 32, 34, 78, 111, 116, 32, 73, 109, 112, 108, 101, 109, 101, 110, 116, 101, 100, 34};
.global .align 1 .b8 $str$1[27] = {47, 116, 109, 112, 47, 115, 97, 115, 115, 95, 99, 117, 95, 120, 56, 52, 112, 121, 97, 97, 51, 47, 107, 46, 99, 117};

.visible .entry _Z20MatrixMultiplyKernelPdPKiS1_S_S1_S1_S_S1_S1_(
	.param .u64 .ptr .align 1 _Z20MatrixMultiplyKernelPdPKiS1_S_S1_S1_S_S1_S1__param_0,
	.param .u64 .ptr .align 1 _Z20MatrixMultiplyKernelPdPKiS1_S_S1_S1_S_S1_S1__param_1,
	.param .u64 .ptr .align 1 _Z20MatrixMultiplyKernelPdPKiS1_S_S1_S1_S_S1_S1__param_2,
	.param .u64 .ptr .align 1 _Z20MatrixMultiplyKernelPdPKiS1_S_S1_S1_S_S1_S1__param_3,
	.param .u64 .ptr .align 1 _Z20MatrixMultiplyKernelPdPKiS1_S_S1_S1_S_S1_S1__param_4,
	.param .u64 .ptr .align 1 _Z20MatrixMultiplyKernelPdPKiS1_S_S1_S1_S_S1_S1__param_5,
	.param .u64 .ptr .align 1 _Z20MatrixMultiplyKernelPdPKiS1_S_S1_S1_S_S1_S1__param_6,
	.param .u64 .ptr .align 1 _Z20MatrixMultiplyKernelPdPKiS1_S_S1_S1_S_S1_S1__param_7,
	.param .u64 .ptr .align 1 _Z20MatrixMultiplyKernelPdPKiS1_S_S1_S1_S_S1_S1__param_8
)
{
	.reg .b64 	%rd<7>;

	mov.u64 	%rd1, $str;
	cvta.global.u64 	%rd2, %rd1;
	mov.u64 	%rd3, $str$1;
	cvta.global.u64 	%rd4, %rd3;
	mov.u64 	%rd5, __unnamed_1;
	cvta.global.u64 	%rd6, %rd5;
	{ // callseq 0, 0
	.param .b64 param0;
	st.param.b64 	[param0], %rd2;
	.param .b64 param1;
	st.param.b64 	[param1], %rd4;
	.param .b32 param2;
	st.param.b32 	[param2], 237;
	.param .b64 param3;
	st.param.b64 	[param3], %rd6;
	.param .b64 param4;
	st.param.b64 	[param4], 1;
	call.uni 
	__assertfail, 
	(
	param0, 
	param1, 
	param2, 
	param3, 
	param4
	);
	} // callseq 0
	ret;

}
	// .globl	_Z9mapKernelPdPiS0_iS_S0_S0_ii
.visible .entry _Z9mapKernelPdPiS0_iS_S0_S0_ii(
	.param .u64 .ptr .align 1 _Z9mapKernelPdPiS0_iS_S0_S0_ii_param_0,
	.param .u64 .ptr .align 1 _Z9mapKernelPdPiS0_iS_S0_S0_ii_param_1,
	.param .u64 .ptr .align 1 _Z9mapKernelPdPiS0_iS_S0_S0_ii_param_2,
	.param .u32 _Z9mapKernelPdPiS0_iS_S0_S0_ii_param_3,
	.param .u64 .ptr .align 1 _Z9mapKernelPdPiS0_iS_S0_S0_ii_param_4,
	.param .u64 .ptr .align 1 _Z9mapKernelPdPiS0_iS_S0_S0_ii_param_5,
	.param .u64 .ptr .align 1 _Z9mapKernelPdPiS0_iS_S0_S0_ii_param_6,
	.param .u32 _Z9mapKernelPdPiS0_iS_S0_S0_ii_param_7,
	.param .u32 _Z9mapKernelPdPiS0_iS_S0_S0_ii_param_8
)
{
	.reg .b64 	%rd<7>;

	mov.u64 	%rd1, $str;
	cvta.global.u64 	%rd2, %rd1;
	mov.u64 	%rd3, $str$1;
	cvta.global.u64 	%rd4, %rd3;
	mov.u64 	%rd5, __unnamed_2;
	cvta.global.u64 	%rd6, %rd5;
	{ // callseq 1, 0
	.param .b64 param0;
	st.param.b64 	[param0], %rd2;
	.param .b64 param1;
	st.param.b64 	[param1], %rd4;
	.param .b32 param2;
	st.param.b32 	[param2], 290;
	.param .b64 param3;
	st.param.b64 	[param3], %rd6;
	.param .b64 param4;
	st.param.b64 	[param4], 1;
	call.uni 
	__assertfail, 
	(
	param0, 
	param1, 
	param2, 
	param3, 
	param4
	);
	} // callseq 1
	ret;

}
	// .globl	_Z12reduceKernelPdPiS0_iS_S0_S0_idii
.visible .entry _Z12reduceKernelPdPiS0_iS_S0_S0_idii(
	.param .u64 .ptr .align 1 _Z12reduceKernelPdPiS0_iS_S0_S0_idii_param_0,
	.param .u64 .ptr .align 1 _Z12reduceKernelPdPiS0_iS_S0_S0_idii_param_1,
	.param .u64 .ptr .align 1 _Z12reduceKernelPdPiS0_iS_S0_S0_idii_param_2,
	.param .u32 _Z12reduceKernelPdPiS0_iS_S0_S0_idii_param_3,
	.param .u64 .ptr .align 1 _Z12reduceKernelPdPiS0_iS_S0_S0_idii_param_4,
	.param .u64 .ptr .align 1 _Z12reduceKernelPdPiS0_iS_S0_S0_idii_param_5,
	.param .u64 .ptr .align 1 _Z12reduceKernelPdPiS0_iS_S0_S0_idii_param_6,
	.param .u32 _Z12reduceKernelPdPiS0_iS_S0_S0_idii_param_7,
	.param .f64 _Z12reduceKernelPdPiS0_iS_S0_S0_idii_param_8,
	.param .u32 _Z12reduceKernelPdPiS0_iS_S0_S0_idii_param_9,
	.param .u32 _Z12reduceKernelPdPiS0_iS_S0_S0_idii_param_10
)
{
	.reg .b64 	%rd<7>;

	mov.u64 	%rd1, $str;
	cvta.global.u64 	%rd2, %rd1;
	mov.u64 	%rd3, $str$1;
	cvta.global.u64 	%rd4, %rd3;
	mov.u64 	%rd5, __unnamed_3;
	cvta.global.u64 	%rd6, %rd5;
	{ // callseq 2, 0
	.param .b64 param0;
	st.param.b64 	[param0], %rd2;
	.param .b64 param1;
	st.param.b64 	[param1], %rd4;
	.param .b32 param2;
	st.param.b32 	[param2], 347;
	.param .b64 param3;
	st.param.b64 	[param3], %rd6;
	.param .b64 param4;
	st.param.b64 	[param4], 1;
	call.uni 
	__assertfail, 
	(
	param0, 
	param1, 
	param2, 
	param3, 
	param4
	);
	} // callseq 2
	ret;

}
	// .globl	_Z9zipKernelPdPiS0_iiS_S0_S0_iS_S0_S0_ii
.visible .entry _Z9zipKernelPdPiS0_iiS_S0_S0_iS_S0_S0_ii(
	.param .u64 .ptr .align 1 _Z9zipKernelPdPiS0_iiS_S0_S0_iS_S0_S0_ii_param_0,
	.param .u64 .ptr .align 1 _Z9zipKernelPdPiS0_iiS_S0_S0_iS_S0_S0_ii_param_1,
	.param .u64 .ptr .align 1 _Z9zipKernelPdPiS0_iiS_S0_S0_iS_S0_S0_ii_param_2,
	.param .u32 _Z9zipKernelPdPiS0_iiS_S0_S0_iS_S0_S0_ii_param_3,
	.param .u32 _Z9zipKernelPdPiS0_iiS_S0_S0_iS_S0_S0_ii_param_4,
	.param .u64 .ptr .align 1 _Z9zipKernelPdPiS0_iiS_S0_S0_iS_S0_S0_ii_param_5,
	.param .u64 .ptr .align 1 _Z9zipKernelPdPiS0_iiS_S0_S0_iS_S0_S0_ii_param_6,
	.param .u64 .ptr .align 1 _Z9zipKernelPdPiS0_iiS_S0_S0_iS_S0_S0_ii_param_7,
	.param .u32 _Z9zipKernelPdPiS0_iiS_S0_S0_iS_S0_S0_ii_param_8,
	.param .u64 .ptr .align 1 _Z9zipKernelPdPiS0_iiS_S0_S0_iS_S0_S0_ii_param_9,
	.param .u64 .ptr .align 1 _Z9zipKernelPdPiS0_iiS_S0_S0_iS_S0_S0_ii_param_10,
	.param .u64 .ptr .align 1 _Z9zipKernelPdPiS0_iiS_S0_S0_iS_S0_S0_ii_param_11,
	.param .u32 _Z9zipKernelPdPiS0_iiS_S0_S0_iS_S0_S0_ii_param_12,
	.param .u32 _Z9zipKernelPdPiS0_iiS_S0_S0_iS_S0_S0_ii_param_13
)
{
	.reg .b64 	%rd<7>;

	mov.u64 	%rd1, $str;
	cvta.global.u64 	%rd2, %rd1;
	mov.u64 	%rd3, $str$1;
	cvta.global.u64 	%rd4, %rd3;
	mov.u64 	%rd5, __unnamed_4;
	cvta.global.u64 	%rd6, %rd5;
	{ // callseq 3, 0
	.param .b64 param0;
	st.param.b64 	[param0], %rd2;
	.param .b64 param1;
	st.param.b64 	[param1], %rd4;
	.param .b32 param2;
	st.param.b32 	[param2], 413;
	.param .b64 param3;
	st.param.b64 	[param3], %rd6;
	.param .b64 param4;
	st.param.b64 	[param4], 1;
	call.uni 
	__assertfail, 
	(
	param0, 
	param1, 
	param2, 
	param3, 
	param4
	);
	} // callseq 3
	ret;

}


// ===== COMPILED SASS (sm_100) =====

	.target	sm_100

	.elftype	@"ET_EXEC"


//--------------------- .note.nv.tkinfo           --------------------------
	.section	.note.nv.tkinfo,"",@"SHT_NOTE"
	.sectionflags	@"SHF_NOTE_NV_TKINFO"
	.tkinfo
        /*0018*/ 	.word	0x00000002
        /*0030*/ 	.string	""
        /*0030*/ 	.string	"ptxas"
        /*0030*/ 	.string	"Cuda compilation tools, release 13.0, V13.0.88"
        /*0030*/ 	.string	"Build cuda_13.0.r13.0/compiler.36424714_0"
        /*0030*/ 	.string	"-arch sm_100 -m 64 "



//--------------------- .note.nv.cuinfo           --------------------------
	.section	.note.nv.cuinfo,"",@"SHT_NOTE"
	.sectionflags	@"SHF_NOTE_NV_CUINFO"
        /*0018*/ 	.short	0x0002
        /*001a*/ 	.short	0x0064
        /*001c*/ 	.short	0x0082
	.zero		2


//--------------------- .nv.info                  --------------------------
	.section	.nv.info,"",@"SHT_CUDA_INFO"
	.align	4


	//----- nvinfo : EIATTR_REGCOUNT
	.align		4
        /*0000*/ 	.byte	0x04, 0x2f
        /*0002*/ 	.short	(.L_7 - .L_6)
	.align		4
.L_6:
        /*0004*/ 	.word	index@(_Z20MatrixMultiplyKernelPdPKiS1_S_S1_S1_S_S1_S1_)
        /*0008*/ 	.word	0x00000018


	//----- nvinfo : EIATTR_FRAME_SIZE
	.align		4
.L_7:
        /*000c*/ 	.byte	0x04, 0x11
        /*000e*/ 	.short	(.L_9 - .L_8)
	.align		4
.L_8:
        /*0010*/ 	.word	index@(_Z20MatrixMultiplyKernelPdPKiS1_S_S1_S1_S_S1_S1_)
        /*0014*/ 	.word	0x00000000


	//----- nvinfo : EIATTR_REGCOUNT
	.align		4
.L_9:
        /*0018*/ 	.byte	0x04, 0x2f
        /*001a*/ 	.short	(.L_11 - .L_10)
	.align		4
.L_10:
        /*001c*/ 	.word	index@(_Z9mapKernelPdPiS0_iS_S0_S0_ii)
        /*0020*/ 	.word	0x00000018


	//----- nvinfo : EIATTR_FRAME_SIZE
	.align		4
.L_11:
        /*0024*/ 	.byte	0x04, 0x11
        /*0026*/ 	.short	(.L_13 - .L_12)
	.align		4
.L_12:
        /*0028*/ 	.word	index@(_Z9mapKernelPdPiS0_iS_S0_S0_ii)
        /*002c*/ 	.word	0x00000000


	//----- nvinfo : EIATTR_REGCOUNT
	.align		4
.L_13:
        /*0030*/ 	.byte	0x04, 0x2f
        /*0032*/ 	.short	(.L_15 - .L_14)
	.align		4
.L_14:
        /*0034*/ 	.word	index@(_Z12reduceKernelPdPiS0_iS_S0_S0_idii)
        /*0038*/ 	.word	0x00000018


	//----- nvinfo : EIATTR_FRAME_SIZE
	.align		4
.L_15:
        /*003c*/ 	.byte	0x04, 0x11
        /*003e*/ 	.short	(.L_17 - .L_16)
	.align		4
.L_16:
        /*0040*/ 	.word	index@(_Z12reduceKernelPdPiS0_iS_S0_S0_idii)
        /*0044*/ 	.word	0x00000000


	//----- nvinfo : EIATTR_REGCOUNT
	.align		4
.L_17:
        /*0048*/ 	.byte	0x04, 0x2f
        /*004a*/ 	.short	(.L_19 - .L_18)
	.align		4
.L_18:
        /*004c*/ 	.word	index@(_Z9zipKernelPdPiS0_iiS_S0_S0_iS_S0_S0_ii)
        /*0050*/ 	.word	0x00000018


	//----- nvinfo : EIATTR_FRAME_SIZE
	.align		4
.L_19:
        /*0054*/ 	.byte	0x04, 0x11
        /*0056*/ 	.short	(.L_21 - .L_20)
	.align		4
.L_20:
        /*0058*/ 	.word	index@(_Z9zipKernelPdPiS0_iiS_S0_S0_iS_S0_S0_ii)
        /*005c*/ 	.word	0x00000000


	//----- nvinfo : EIATTR_MIN_STACK_SIZE
	.align		4
.L_21:
        /*0060*/ 	.byte	0x04, 0x12
        /*0062*/ 	.short	(.L_23 - .L_22)
	.align		4
.L_22:
        /*0064*/ 	.word	index@(_Z9zipKernelPdPiS0_iiS_S0_S0_iS_S0_S0_ii)
        /*0068*/ 	.word	0x00000000


	//----- nvinfo : EIATTR_MIN_STACK_SIZE
	.align		4
.L_23:
        /*006c*/ 	.byte	0x04, 0x12
        /*006e*/ 	.short	(.L_25 - .L_24)
	.align		4
.L_24:
        /*0070*/ 	.word	index@(_Z12reduceKernelPdPiS0_iS_S0_S0_idii)
        /*0074*/ 	.word	0x00000000


	//----- nvinfo : EIATTR_MIN_STACK_SIZE
	.align		4
.L_25:
        /*0078*/ 	.byte	0x04, 0x12
        /*007a*/ 	.short	(.L_27 - .L_26)
	.align		4
.L_26:
        /*007c*/ 	.word	index@(_Z9mapKernelPdPiS0_iS_S0_S0_ii)
        /*0080*/ 	.word	0x00000000


	//----- nvinfo : EIATTR_MIN_STACK_SIZE
	.align		4
.L_27:
        /*0084*/ 	.byte	0x04, 0x12
        /*0086*/ 	.short	(.L_29 - .L_28)
	.align		4
.L_28:
        /*0088*/ 	.word	index@(_Z20MatrixMultiplyKernelPdPKiS1_S_S1_S1_S_S1_S1_)
        /*008c*/ 	.word	0x00000000
.L_29:


//--------------------- .nv.compat                --------------------------
	.section	.nv.compat,"",@"SHT_CUDA_COMPAT_INFO"
	.align	4
        /*0000*/ 	.byte	0x02, 0x09, 0x00, 0x00, 0x02, 0x02, 0x01, 0x00, 0x02, 0x05, 0x05, 0x00, 0x03, 0x07, 0x01, 0x01
        /*0010*/ 	.byte	0x02, 0x03, 0x00, 0x00, 0x02, 0x06, 0x01, 0x00, 0x04, 0x0b, 0x08, 0x00, 0x09, 0x00, 0x00, 0x00
        /*0020*/ 	.byte	0x00, 0x00, 0x00, 0x00


//--------------------- .nv.info._Z9zipKernelPdPiS0_iiS_S0_S0_iS_S0_S0_ii --------------------------
	.section	.nv.info._Z9zipKernelPdPiS0_iiS_S0_S0_iS_S0_S0_ii,"",@"SHT_CUDA_INFO"
	.sectionflags	@""
	.align	4


	//----- nvinfo : EIATTR_CUDA_API_VERSION
	.align		4
        /*0000*/ 	.byte	0x04, 0x37
        /*0002*/ 	.short	(.L_31 - .L_30)
.L_30:
        /*0004*/ 	.word	0x00000082


	//----- nvinfo : EIATTR_KPARAM_INFO
	.align		4
.L_31:
        /*0008*/ 	.byte	0x04, 0x17
        /*000a*/ 	.short	(.L_33 - .L_32)
.L_32:
        /*000c*/ 	.word	0x00000000
        /*0010*/ 	.short	0x000d
        /*0012*/ 	.short	0x005c
        /*0014*/ 	.byte	0x00, 0xf0, 0x11, 0x00


	//----- nvinfo : EIATTR_KPARAM_INFO
	.align		4
.L_33:
        /*0018*/ 	.byte	0x04, 0x17
        /*001a*/ 	.short	(.L_35 - .L_34)
.L_34:
        /*001c*/ 	.word	0x00000000
        /*0020*/ 	.short	0x000c
        /*0022*/ 	.short	0x0058
        /*0024*/ 	.byte	0x00, 0xf0, 0x11, 0x00


	//----- nvinfo : EIATTR_KPARAM_INFO
	.align		4
.L_35:
        /*0028*/ 	.byte	0x04, 0x17
        /*002a*/ 	.short	(.L_37 - .L_36)
.L_36:
        /*002c*/ 	.word	0x00000000
        /*0030*/ 	.short	0x000b
        /*0032*/ 	.short	0x0050
        /*0034*/ 	.byte	0x00, 0xf5, 0x21, 0x00


	//----- nvinfo : EIATTR_KPARAM_INFO
	.align		4
.L_37:
        /*0038*/ 	.byte	0x04, 0x17
        /*003a*/ 	.short	(.L_39 - .L_38)
.L_38:
        /*003c*/ 	.word	0x00000000
        /*0040*/ 	.short	0x000a
        /*0042*/ 	.short	0x0048
        /*0044*/ 	.byte	0x00, 0xf5, 0x21, 0x00


	//----- nvinfo : EIATTR_KPARAM_INFO
	.align		4
.L_39:
        /*0048*/ 	.byte	0x04, 0x17
        /*004a*/ 	.short	(.L_41 - .L_40)
.L_40:
        /*004c*/ 	.word	0x00000000
        /*0050*/ 	.short	0x0009
        /*0052*/ 	.short	0x0040
        /*0054*/ 	.byte	0x00, 0xf5, 0x21, 0x00


	//----- nvinfo : EIATTR_KPARAM_INFO
	.align		4
.L_41:
        /*0058*/ 	.byte	0x04, 0x17
        /*005a*/ 	.short	(.L_43 - .L_42)
.L_42:
        /*005c*/ 	.word	0x00000000
        /*0060*/ 	.short	0x0008
        /*0062*/ 	.short	0x0038
        /*0064*/ 	.byte	0x00, 0xf0, 0x11, 0x00


	//----- nvinfo : EIATTR_KPARAM_INFO
	.align		4
.L_43:
        /*0068*/ 	.byte	0x04, 0x17
        /*006a*/ 	.short	(.L_45 - .L_44)
.L_44:
        /*006c*/ 	.word	0x00000000
        /*0070*/ 	.short	0x0007
        /*0072*/ 	.short	0x0030
        /*0074*/ 	.byte	0x00, 0xf5, 0x21, 0x00


	//----- nvinfo : EIATTR_KPARAM_INFO
	.align		4
.L_45:
        /*0078*/ 	.byte	0x04, 0x17
        /*007a*/ 	.short	(.L_47 - .L_46)
.L_46:
        /*007c*/ 	.word	0x00000000
        /*0080*/ 	.short	0x0006
        /*0082*/ 	.short	0x0028
        /*0084*/ 	.byte	0x00, 0xf5, 0x21, 0x00


	//----- nvinfo : EIATTR_KPARAM_INFO
	.align		4
.L_47:
        /*0088*/ 	.byte	0x04, 0x17
        /*008a*/ 	.short	(.L_49 - .L_48)
.L_48:
        /*008c*/ 	.word	0x00000000
        /*0090*/ 	.short	0x0005
        /*0092*/ 	.short	0x0020
        /*0094*/ 	.byte	0x00, 0xf5, 0x21, 0x00


	//----- nvinfo : EIATTR_KPARAM_INFO
	.align		4
.L_49:
        /*0098*/ 	.byte	0x04, 0x17
        /*009a*/ 	.short	(.L_51 - .L_50)
.L_50:
        /*009c*/ 	.word	0x00000000
        /*00a0*/ 	.short	0x0004
        /*00a2*/ 	.short	0x001c
        /*00a4*/ 	.byte	0x00, 0xf0, 0x11, 0x00


	//----- nvinfo : EIATTR_KPARAM_INFO
	.align		4
.L_51:
        /*00a8*/ 	.byte	0x04, 0x17
        /*00aa*/ 	.short	(.L_53 - .L_52)
.L_52:
        /*00ac*/ 	.word	0x00000000
        /*00b0*/ 	.short	0x0003
        /*00b2*/ 	.short	0x0018
        /*00b4*/ 	.byte	0x00, 0xf0, 0x11, 0x00


	//----- nvinfo : EIATTR_KPARAM_INFO
	.align		4
.L_53:
        /*00b8*/ 	.byte	0x04, 0x17
        /*00ba*/ 	.short	(.L_55 - .L_54)
.L_54:
        /*00bc*/ 	.word	0x00000000
        /*00c0*/ 	.short	0x0002
        /*00c2*/ 	.short	0x0010
        /*00c4*/ 	.byte	0x00, 0xf5, 0x21, 0x00


	//----- nvinfo : EIATTR_KPARAM_INFO
	.align		4
.L_55:
        /*00c8*/ 	.byte	0x04, 0x17
        /*00ca*/ 	.short	(.L_57 - .L_56)
.L_56:
        /*00cc*/ 	.word	0x00000000
        /*00d0*/ 	.short	0x0001
        /*00d2*/ 	.short	0x0008
        /*00d4*/ 	.byte	0x00, 0xf5, 0x21, 0x00


	//----- nvinfo : EIATTR_KPARAM_INFO
	.align		4
.L_57:
        /*00d8*/ 	.byte	0x04, 0x17
        /*00da*/ 	.short	(.L_59 - .L_58)
.L_58:
        /*00dc*/ 	.word	0x00000000
        /*00e0*/ 	.short	0x0000
        /*00e2*/ 	.short	0x0000
        /*00e4*/ 	.byte	0x00, 0xf5, 0x21, 0x00


	//----- nvinfo : EIATTR_SPARSE_MMA_MASK
	.align		4
.L_59:
        /*00e8*/ 	.byte	0x03, 0x50
        /*00ea*/ 	.short	0x0000


	//----- nvinfo : EIATTR_MAXREG_COUNT
	.align		4
        /*00ec*/ 	.byte	0x03, 0x1b
        /*00ee*/ 	.short	0x00ff


	//----- nvinfo : EIATTR_EXTERNS
	.align		4
        /*00f0*/ 	.byte	0x04, 0x0f
        /*00f2*/ 	.short	(.L_61 - .L_60)


	//   ....[0]....
	.align		4
.L_60:
        /*00f4*/ 	.word	index@(__assertfail)


	//----- nvinfo : EIATTR_MERCURY_ISA_VERSION
	.align		4
.L_61:
        /*00f8*/ 	.byte	0x03, 0x5f
        /*00fa*/ 	.short	0x0101


	//----- nvinfo : EIATTR_VRC_CTA_INIT_COUNT
	.align		4
        /*00fc*/ 	.byte	0x02, 0x4a
	.zero		1
	.zero		1


	//----- nvinfo : EIATTR_SYSCALL_OFFSETS
	.align		4
        /*0100*/ 	.byte	0x04, 0x46
        /*0102*/ 	.short	(.L_63 - .L_62)


	//   ....[0]....
.L_62:
        /*0104*/ 	.word	0x00000100


	//----- nvinfo : EIATTR_EXIT_INSTR_OFFSETS
	.align		4
.L_63:
        /*0108*/ 	.byte	0x04, 0x1c
        /*010a*/ 	.short	(.L_65 - .L_64)


	//   ....[0]....
.L_64:
        /*010c*/ 	.word	0x00000110


	//----- nvinfo : EIATTR_CBANK_PARAM_SIZE
	.align		4
.L_65:
        /*0110*/ 	.byte	0x03, 0x19
        /*0112*/ 	.short	0x0060


	//----- nvinfo : EIATTR_PARAM_CBANK
	.align		4
        /*0114*/ 	.byte	0x04, 0x0a
        /*0116*/ 	.short	(.L_67 - .L_66)
	.align		4
.L_66:
        /*0118*/ 	.word	index@(.nv.constant0._Z9zipKernelPdPiS0_iiS_S0_S0_iS_S0_S0_ii)
        /*011c*/ 	.short	0x0380
        /*011e*/ 	.short	0x0060


	//----- nvinfo : EIATTR_SW_WAR
	.align		4
.L_67:
        /*0120*/ 	.byte	0x04, 0x36
        /*0122*/ 	.short	(.L_69 - .L_68)
.L_68:
        /*0124*/ 	.word	0x00000008
.L_69:


//--------------------- .nv.info._Z12reduceKernelPdPiS0_iS_S0_S0_idii --------------------------
	.section	.nv.info._Z12reduceKernelPdPiS0_iS_S0_S0_idii,"",@"SHT_CUDA_INFO"
	.sectionflags	@""
	.align	4


	//----- nvinfo : EIATTR_CUDA_API_VERSION
	.align		4
        /*0000*/ 	.byte	0x04, 0x37
        /*0002*/ 	.short	(.L_71 - .L_70)
.L_70:
        /*0004*/ 	.word	0x00000082


	//----- nvinfo : EIATTR_KPARAM_INFO
	.align		4
.L_71:
        /*0008*/ 	.byte	0x04, 0x17
        /*000a*/ 	.short	(.L_73 - .L_72)
.L_72:
        /*000c*/ 	.word	0x00000000
        /*0010*/ 	.short	0x000a
        /*0012*/ 	.short	0x004c
        /*0014*/ 	.byte	0x00, 0xf0, 0x11, 0x00


	//----- nvinfo : EIATTR_KPARAM_INFO
	.align		4
.L_73:
        /*0018*/ 	.byte	0x04, 0x17
        /*001a*/ 	.short	(.L_75 - .L_74)
.L_74:
        /*001c*/ 	.word	0x00000000
        /*0020*/ 	.short	0x0009
        /*0022*/ 	.short	0x0048
        /*0024*/ 	.byte	0x00, 0xf0, 0x11, 0x00


	//----- nvinfo : EIATTR_KPARAM_INFO
	.align		4
.L_75:
        /*0028*/ 	.byte	0x04, 0x17
        /*002a*/ 	.short	(.L_77 - .L_76)
.L_76:
        /*002c*/ 	.word	0x00000000
        /*0030*/ 	.short	0x0008
        /*0032*/ 	.short	0x0040
        /*0034*/ 	.byte	0x00, 0xf0, 0x21, 0x00


	//----- nvinfo : EIATTR_KPARAM_INFO
	.align		4
.L_77:
        /*0038*/ 	.byte	0x04, 0x17
        /*003a*/ 	.short	(.L_79 - .L_78)
.L_78:
        /*003c*/ 	.word	0x00000000
        /*0040*/ 	.short	0x0007
        /*0042*/ 	.short	0x0038
        /*0044*/ 	.byte	0x00, 0xf0, 0x11, 0x00


	//----- nvinfo : EIATTR_KPARAM_INFO
	.align		4
.L_79:
        /*0048*/ 	.byte	0x04, 0x17
        /*004a*/ 	.short	(.L_81 - .L_80)
.L_80:
        /*004c*/ 	.word	0x00000000
        /*0050*/ 	.short	0x0006
        /*0052*/ 	.short	0x0030
        /*0054*/ 	.byte	0x00, 0xf5, 0x21, 0x00


	//----- nvinfo : EIATTR_KPARAM_INFO
	.align		4
.L_81:
        /*0058*/ 	.byte	0x04, 0x17
        /*005a*/ 	.short	(.L_83 - .L_82)
.L_82:
        /*005c*/ 	.word	0x00000000
        /*0060*/ 	.short	0x0005
        /*0062*/ 	.short	0x0028
        /*0064*/ 	.byte	0x00, 0xf5, 0x21, 0x00


	//----- nvinfo : EIATTR_KPARAM_INFO
	.align		4
.L_83:
        /*0068*/ 	.byte	0x04, 0x17
        /*006a*/ 	.short	(.L_85 - .L_84)
.L_84:
        /*006c*/ 	.word	0x00000000
        /*0070*/ 	.short	0x0004
        /*0072*/ 	.short	0x0020
        /*0074*/ 	.byte	0x00, 0xf5, 0x21, 0x00


	//----- nvinfo : EIATTR_KPARAM_INFO
	.align		4
.L_85:
        /*0078*/ 	.byte	0x04, 0x17
        /*007a*/ 	.short	(.L_87 - .L_86)
.L_86:
        /*007c*/ 	.word	0x00000000
        /*0080*/ 	.short	0x0003
        /*0082*/ 	.short	0x0018
        /*0084*/ 	.byte	0x00, 0xf0, 0x11, 0x00


	//----- nvinfo : EIATTR_KPARAM_INFO
	.align		4
.L_87:
        /*0088*/ 	.byte	0x04, 0x17
        /*008a*/ 	.short	(.L_89 - .L_88)
.L_88:
        /*008c*/ 	.word	0x00000000
        /*0090*/ 	.short	0x0002
        /*0092*/ 	.short	0x0010
        /*0094*/ 	.byte	0x00, 0xf5, 0x21, 0x00


	//----- nvinfo : EIATTR_KPARAM_INFO
	.align		4
.L_89:
        /*0098*/ 	.byte	0x04, 0x17
        /*009a*/ 	.short	(.L_91 - .L_90)
.L_90:
        /*009c*/ 	.word	0x00000000
        /*00a0*/ 	.short	0x0001
        /*00a2*/ 	.short	0x0008
        /*00a4*/ 	.byte	0x00, 0xf5, 0x21, 0x00


	//----- nvinfo : EIATTR_KPARAM_INFO
	.align		4
.L_91:
        /*00a8*/ 	.byte	0x04, 0x17
        /*00aa*/ 	.short	(.L_93 - .L_92)
.L_92:
        /*00ac*/ 	.word	0x00000000
        /*00b0*/ 	.short	0x0000
        /*00b2*/ 	.short	0x0000
        /*00b4*/ 	.byte	0x00, 0xf5, 0x21, 0x00


	//----- nvinfo : EIATTR_SPARSE_MMA_MASK
	.align		4
.L_93:
        /*00b8*/ 	.byte	0x03, 0x50
        /*00ba*/ 	.short	0x0000


	//----- nvinfo : EIATTR_MAXREG_COUNT
	.align		4
        /*00bc*/ 	.byte	0x03, 0x1b
        /*00be*/ 	.short	0x00ff


	//----- nvinfo : EIATTR_EXTERNS
	.align		4
        /*00c0*/ 	.byte	0x04, 0x0f
        /*00c2*/ 	.short	(.L_95 - .L_94)


	//   ....[0]....
	.align		4
.L_94:
        /*00c4*/ 	.word	index@(__assertfail)


	//----- nvinfo : EIATTR_MERCURY_ISA_VERSION
	.align		4
.L_95:
        /*00c8*/ 	.byte	0x03, 0x5f
        /*00ca*/ 	.short	0x0101


	//----- nvinfo : EIATTR_VRC_CTA_INIT_COUNT
	.align		4
        /*00cc*/ 	.byte	0x02, 0x4a
	.zero		1
	.zero		1


	//----- nvinfo : EIATTR_SYSCALL_OFFSETS
	.align		4
        /*00d0*/ 	.byte	0x04, 0x46
        /*00d2*/ 	.short	(.L_97 - .L_96)


	//   ....[0]....
.L_96:
        /*00d4*/ 	.word	0x00000100


	//----- nvinfo : EIATTR_EXIT_INSTR_OFFSETS
	.align		4
.L_97:
        /*00d8*/ 	.byte	0x04, 0x1c
        /*00da*/ 	.short	(.L_99 - .L_98)


	//   ....[0]....
.L_98:
        /*00dc*/ 	.word	0x00000110


	//----- nvinfo : EIATTR_CBANK_PARAM_SIZE
	.align		4
.L_99:
        /*00e0*/ 	.byte	0x03, 0x19
        /*00e2*/ 	.short	0x0050


	//----- nvinfo : EIATTR_PARAM_CBANK
	.align		4
        /*00e4*/ 	.byte	0x04, 0x0a
        /*00e6*/ 	.short	(.L_101 - .L_100)
	.align		4
.L_100:
        /*00e8*/ 	.word	index@(.nv.constant0._Z12reduceKernelPdPiS0_iS_S0_S0_idii)
        /*00ec*/ 	.short	0x0380
        /*00ee*/ 	.short	0x0050


	//----- nvinfo : EIATTR_SW_WAR
	.align		4
.L_101:
        /*00f0*/ 	.byte	0x04, 0x36
        /*00f2*/ 	.short	(.L_103 - .L_102)
.L_102:
        /*00f4*/ 	.word	0x00000008
.L_103:


//--------------------- .nv.info._Z9mapKernelPdPiS0_iS_S0_S0_ii --------------------------
	.section	.nv.info._Z9mapKernelPdPiS0_iS_S0_S0_ii,"",@"SHT_CUDA_INFO"
	.sectionflags	@""
	.align	4


	//----- nvinfo : EIATTR_CUDA_API_VERSION
	.align		4
        /*0000*/ 	.byte	0x04, 0x37
        /*0002*/ 	.short	(.L_105 - .L_104)
.L_104:
        /*0004*/ 	.word	0x00000082


	//----- nvinfo : EIATTR_KPARAM_INFO
	.align		4
.L_105:
        /*0008*/ 	.byte	0x04, 0x17
        /*000a*/ 	.short	(.L_107 - .L_106)
.L_106:
        /*000c*/ 	.word	0x00000000
        /*0010*/ 	.short	0x0008
        /*0012*/ 	.short	0x003c
        /*0014*/ 	.byte	0x00, 0xf0, 0x11, 0x00


	//----- nvinfo : EIATTR_KPARAM_INFO
	.align		4
.L_107:
        /*0018*/ 	.byte	0x04, 0x17
        /*001a*/ 	.short	(.L_109 - .L_108)
.L_108:
        /*001c*/ 	.word	0x00000000
        /*0020*/ 	.short	0x0007
        /*0022*/ 	.short	0x0038
        /*0024*/ 	.byte	0x00, 0xf0, 0x11, 0x00


	//----- nvinfo : EIATTR_KPARAM_INFO
	.align		4
.L_109:
        /*0028*/ 	.byte	0x04, 0x17
        /*002a*/ 	.short	(.L_111 - .L_110)
.L_110:
        /*002c*/ 	.word	0x00000000
        /*0030*/ 	.short	0x0006
        /*0032*/ 	.short	0x0030
        /*0034*/ 	.byte	0x00, 0xf5, 0x21, 0x00


	//----- nvinfo : EIATTR_KPARAM_INFO
	.align		4
.L_111:
        /*0038*/ 	.byte	0x04, 0x17
        /*003a*/ 	.short	(.L_113 - .L_112)
.L_112:
        /*003c*/ 	.word	0x00000000
        /*0040*/ 	.short	0x0005
        /*0042*/ 	.short	0x0028
        /*0044*/ 	.byte	0x00, 0xf5, 0x21, 0x00


	//----- nvinfo : EIATTR_KPARAM_INFO
	.align		4
.L_113:
        /*0048*/ 	.byte	0x04, 0x17
        /*004a*/ 	.short	(.L_115 - .L_114)
.L_114:
        /*004c*/ 	.word	0x00000000
        /*0050*/ 	.short	0x0004
        /*0052*/ 	.short	0x0020
        /*0054*/ 	.byte	0x00, 0xf5, 0x21, 0x00


	//----- nvinfo : EIATTR_KPARAM_INFO
	.align		4
.L_115:
        /*0058*/ 	.byte	0x04, 0x17
        /*005a*/ 	.short	(.L_117 - .L_116)
.L_116:
        /*005c*/ 	.word	0x00000000
        /*0060*/ 	.short	0x0003
        /*0062*/ 	.short	0x0018
        /*0064*/ 	.byte	0x00, 0xf0, 0x11, 0x00


	//----- nvinfo : EIATTR_KPARAM_INFO
	.align		4
.L_117:
        /*0068*/ 	.byte	0x04, 0x17
        /*006a*/ 	.short	(.L_119 - .L_118)
.L_118:
        /*006c*/ 	.word	0x00000000
        /*0070*/ 	.short	0x0002
        /*0072*/ 	.short	0x0010
        /*0074*/ 	.byte	0x00, 0xf5, 0x21, 0x00


	//----- nvinfo : EIATTR_KPARAM_INFO
	.align		4
.L_119:
        /*0078*/ 	.byte	0x04, 0x17
        /*007a*/ 	.short	(.L_121 - .L_120)
.L_120:
        /*007c*/ 	.word	0x00000000
        /*0080*/ 	.short	0x0001
        /*0082*/ 	.short	0x0008
        /*0084*/ 	.byte	0x00, 0xf5, 0x21, 0x00


	//----- nvinfo : EIATTR_KPARAM_INFO
	.align		4
.L_121:
        /*0088*/ 	.byte	0x04, 0x17
        /*008a*/ 	.short	(.L_123 - .L_122)
.L_122:
        /*008c*/ 	.word	0x00000000
        /*0090*/ 	.short	0x0000
        /*0092*/ 	.short	0x0000
        /*0094*/ 	.byte	0x00, 0xf5, 0x21, 0x00


	//----- nvinfo : EIATTR_SPARSE_MMA_MASK
	.align		4
.L_123:
        /*0098*/ 	.byte	0x03, 0x50
        /*009a*/ 	.short	0x0000


	//----- nvinfo : EIATTR_MAXREG_COUNT
	.align		4
        /*009c*/ 	.byte	0x03, 0x1b
        /*009e*/ 	.short	0x00ff


	//----- nvinfo : EIATTR_EXTERNS
	.align		4
        /*00a0*/ 	.byte	0x04, 0x0f
        /*00a2*/ 	.short	(.L_125 - .L_124)


	//   ....[0]....
	.align		4
.L_124:
        /*00a4*/ 	.word	index@(__assertfail)


	//----- nvinfo : EIATTR_MERCURY_ISA_VERSION
	.align		4
.L_125:
        /*00a8*/ 	.byte	0x03, 0x5f
        /*00aa*/ 	.short	0x0101


	//----- nvinfo : EIATTR_VRC_CTA_INIT_COUNT
	.align		4
        /*00ac*/ 	.byte	0x02, 0x4a
	.zero		1
	.zero		1


	//----- nvinfo : EIATTR_SYSCALL_OFFSETS
	.align		4
        /*00b0*/ 	.byte	0x04, 0x46
        /*00b2*/ 	.short	(.L_127 - .L_126)


	//   ....[0]....
.L_126:
        /*00b4*/ 	.word	0x00000100


	//----- nvinfo : EIATTR_EXIT_INSTR_OFFSETS
	.align		4
.L_127:
        /*00b8*/ 	.byte	0x04, 0x1c
        /*00ba*/ 	.short	(.L_129 - .L_128)


	//   ....[0]....
.L_128:
        /*00bc*/ 	.word	0x00000110


	//----- nvinfo : EIATTR_CBANK_PARAM_SIZE
	.align		4
.L_129:
        /*00c0*/ 	.byte	0x03, 0x19
        /*00c2*/ 	.short	0x0040


	//----- nvinfo : EIATTR_PARAM_CBANK
	.align		4
        /*00c4*/ 	.byte	0x04, 0x0a
        /*00c6*/ 	.short	(.L_131 - .L_130)
	.align		4
.L_130:
        /*00c8*/ 	.word	index@(.nv.constant0._Z9mapKernelPdPiS0_iS_S0_S0_ii)
        /*00cc*/ 	.short	0x0380
        /*00ce*/ 	.short	0x0040


	//----- nvinfo : EIATTR_SW_WAR
	.align		4
.L_131:
        /*00d0*/ 	.byte	0x04, 0x36
        /*00d2*/ 	.short	(.L_133 - .L_132)
.L_132:
        /*00d4*/ 	.word	0x00000008
.L_133:


//--------------------- .nv.info._Z20MatrixMultiplyKernelPdPKiS1_S_S1_S1_S_S1_S1_ --------------------------
	.section	.nv.info._Z20MatrixMultiplyKernelPdPKiS1_S_S1_S1_S_S1_S1_,"",@"SHT_CUDA_INFO"
	.sectionflags	@""
	.align	4


	//----- nvinfo : EIATTR_CUDA_API_VERSION
	.align		4
        /*0000*/ 	.byte	0x04, 0x37
        /*0002*/ 	.short	(.L_135 - .L_134)
.L_134:
        /*0004*/ 	.word	0x00000082


	//----- nvinfo : EIATTR_KPARAM_INFO
	.align		4
.L_135:
        /*0008*/ 	.byte	0x04, 0x17
        /*000a*/ 	.short	(.L_137 - .L_136)
.L_136:
        /*000c*/ 	.word	0x00000000
        /*0010*/ 	.short	0x0008
        /*0012*/ 	.short	0x0040
        /*0014*/ 	.byte	0x00, 0xf5, 0x21, 0x00


	//----- nvinfo : EIATTR_KPARAM_INFO
	.align		4
.L_137:
        /*0018*/ 	.byte	0x04, 0x17
        /*001a*/ 	.short	(.L_139 - .L_138)
.L_138:
        /*001c*/ 	.word	0x00000000
        /*0020*/ 	.short	0x0007
        /*0022*/ 	.short	0x0038
        /*0024*/ 	.byte	0x00, 0xf5, 0x21, 0x00


	//----- nvinfo : EIATTR_KPARAM_INFO
	.align		4
.L_139:
        /*0028*/ 	.byte	0x04, 0x17
        /*002a*/ 	.short	(.L_141 - .L_140)
.L_140:
        /*002c*/ 	.word	0x00000000
        /*0030*/ 	.short	0x0006
        /*0032*/ 	.short	0x0030
        /*0034*/ 	.byte	0x00, 0xf5, 0x21, 0x00


	//----- nvinfo : EIATTR_KPARAM_INFO
	.align		4
.L_141:
        /*0038*/ 	.byte	0x04, 0x17
        /*003a*/ 	.short	(.L_143 - .L_142)
.L_142:
        /*003c*/ 	.word	0x00000000
        /*0040*/ 	.short	0x0005
        /*0042*/ 	.short	0x0028
        /*0044*/ 	.byte	0x00, 0xf5, 0x21, 0x00


	//----- nvinfo : EIATTR_KPARAM_INFO
	.align		4
.L_143:
        /*0048*/ 	.byte	0x04, 0x17
        /*004a*/ 	.short	(.L_145 - .L_144)
.L_144:
        /*004c*/ 	.word	0x00000000
        /*0050*/ 	.short	0x0004
        /*0052*/ 	.short	0x0020
        /*0054*/ 	.byte	0x00, 0xf5, 0x21, 0x00


	//----- nvinfo : EIATTR_KPARAM_INFO
	.align		4
.L_145:
        /*0058*/ 	.byte	0x04, 0x17
        /*005a*/ 	.short	(.L_147 - .L_146)
.L_146:
        /*005c*/ 	.word	0x00000000
        /*0060*/ 	.short	0x0003
        /*0062*/ 	.short	0x0018
        /*0064*/ 	.byte	0x00, 0xf5, 0x21, 0x00


	//----- nvinfo : EIATTR_KPARAM_INFO
	.align		4
.L_147:
        /*0068*/ 	.byte	0x04, 0x17
        /*006a*/ 	.short	(.L_149 - .L_148)
.L_148:
        /*006c*/ 	.word	0x00000000
        /*0070*/ 	.short	0x0002
        /*0072*/ 	.short	0x0010
        /*0074*/ 	.byte	0x00, 0xf5, 0x21, 0x00


	//----- nvinfo : EIATTR_KPARAM_INFO
	.align		4
.L_149:
        /*0078*/ 	.byte	0x04, 0x17
        /*007a*/ 	.short	(.L_151 - .L_150)
.L_150:
        /*007c*/ 	.word	0x00000000
        /*0080*/ 	.short	0x0001
        /*0082*/ 	.short	0x0008
        /*0084*/ 	.byte	0x00, 0xf5, 0x21, 0x00


	//----- nvinfo : EIATTR_KPARAM_INFO
	.align		4
.L_151:
        /*0088*/ 	.byte	0x04, 0x17
        /*008a*/ 	.short	(.L_153 - .L_152)
.L_152:
        /*008c*/ 	.word	0x00000000
        /*0090*/ 	.short	0x0000
        /*0092*/ 	.short	0x0000
        /*0094*/ 	.byte	0x00, 0xf5, 0x21, 0x00


	//----- nvinfo : EIATTR_SPARSE_MMA_MASK
	.align		4
.L_153:
        /*0098*/ 	.byte	0x03, 0x50
        /*009a*/ 	.short	0x0000


	//----- nvinfo : EIATTR_MAXREG_COUNT
	.align		4
        /*009c*/ 	.byte	0x03, 0x1b
        /*009e*/ 	.short	0x00ff


	//----- nvinfo : EIATTR_EXTERNS
	.align		4
        /*00a0*/ 	.byte	0x04, 0x0f
        /*00a2*/ 	.short	(.L_155 - .L_154)


	//   ....[0]....
	.align		4
.L_154:
        /*00a4*/ 	.word	index@(__assertfail)


	//----- nvinfo : EIATTR_MERCURY_ISA_VERSION
	.align		4
.L_155:
        /*00a8*/ 	.byte	0x03, 0x5f
        /*00aa*/ 	.short	0x0101


	//----- nvinfo : EIATTR_VRC_CTA_INIT_COUNT
	.align		4
        /*00ac*/ 	.byte	0x02, 0x4a
	.zero		1
	.zero		1


	//----- nvinfo : EIATTR_SYSCALL_OFFSETS
	.align		4
        /*00b0*/ 	.byte	0x04, 0x46
        /*00b2*/ 	.short	(.L_157 - .L_156)


	//   ....[0]....
.L_156:
        /*00b4*/ 	.word	0x00000100


	//----- nvinfo : EIATTR_EXIT_INSTR_OFFSETS
	.align		4
.L_157:
        /*00b8*/ 	.byte	0x04, 0x1c
        /*00ba*/ 	.short	(.L_159 - .L_158)


	//   ....[0]....
.L_158:
        /*00bc*/ 	.word	0x00000110


	//----- nvinfo : EIATTR_CBANK_PARAM_SIZE
	.align		4
.L_159:
        /*00c0*/ 	.byte	0x03, 0x19
        /*00c2*/ 	.short	0x0048


	//----- nvinfo : EIATTR_PARAM_CBANK
	.align		4
        /*00c4*/ 	.byte	0x04, 0x0a
        /*00c6*/ 	.short	(.L_161 - .L_160)
	.align		4
.L_160:
        /*00c8*/ 	.word	index@(.nv.constant0._Z20MatrixMultiplyKernelPdPKiS1_S_S1_S1_S_S1_S1_)
        /*00cc*/ 	.short	0x0380
        /*00ce*/ 	.short	0x0048


	//----- nvinfo : EIATTR_SW_WAR
	.align		4
.L_161:
        /*00d0*/ 	.byte	0x04, 0x36
        /*00d2*/ 	.short	(.L_163 - .L_162)
.L_162:
        /*00d4*/ 	.word	0x00000008
.L_163:


//--------------------- .nv.callgraph             --------------------------
	.section	.nv.callgraph,"",@"SHT_CUDA_CALLGRAPH"
	.align	4
	.sectionentsize	8
	.align		4
        /*0000*/ 	.word	0x00000000
	.align		4
        /*0004*/ 	.word	0xffffffff
	.align		4
        /*0008*/ 	.word	index@(_Z9zipKernelPdPiS0_iiS_S0_S0_iS_S0_S0_ii)
	.align		4
        /*000c*/ 	.word	index@(__assertfail)
	.align		4
        /*0010*/ 	.word	index@(_Z12reduceKernelPdPiS0_iS_S0_S0_idii)
	.align		4
        /*0014*/ 	.word	index@(__assertfail)
	.align		4
        /*0018*/ 	.word	index@(_Z9mapKernelPdPiS0_iS_S0_S0_ii)
	.align		4
        /*001c*/ 	.word	index@(__assertfail)
	.align		4
        /*0020*/ 	.word	index@(_Z20MatrixMultiplyKernelPdPKiS1_S_S1_S1_S_S1_S1_)
	.align		4
        /*0024*/ 	.word	index@(__assertfail)
	.align		4
        /*0028*/ 	.word	0x00000000
	.align		4
        /*002c*/ 	.word	0xfffffffe
	.align		4
        /*0030*/ 	.word	0x00000000
	.align		4
        /*0034*/ 	.word	0xfffffffd
	.align		4
        /*0038*/ 	.word	0x00000000
	.align		4
        /*003c*/ 	.word	0xfffffffc


//--------------------- .nv.constant4             --------------------------
	.section	.nv.constant4,"a",@progbits
	.align	8
	.align		8
.nv.constant4:
        /*0000*/ 	.dword	__assertfail
	.align		8
        /*0008*/ 	.dword	__unnamed_1
	.align		8
        /*0010*/ 	.dword	__unnamed_2
	.align		8
        /*0018*/ 	.dword	__unnamed_3
	.align		8
        /*0020*/ 	.dword	__unnamed_4
	.align		8
        /*0028*/ 	.dword	$str
	.align		8
        /*0030*/ 	.dword	$str$1


//--------------------- .text._Z9zipKernelPdPiS0_iiS_S0_S0_iS_S0_S0_ii --------------------------
	.section	.text._Z9zipKernelPdPiS0_iiS_S0_S0_iS_S0_S0_ii,"ax",@progbits
	.align	128
        .global         _Z9zipKernelPdPiS0_iiS_S0_S0_iS_S0_S0_ii
        .type           _Z9zipKernelPdPiS0_iiS_S0_S0_iS_S0_S0_ii,@function
        .size           _Z9zipKernelPdPiS0_iiS_S0_S0_iS_S0_S0_ii,(.L_x_8 - _Z9zipKernelPdPiS0_iiS_S0_S0_iS_S0_S0_ii)
        .other          _Z9zipKernelPdPiS0_iiS_S0_S0_iS_S0_S0_ii,@"STO_CUDA_ENTRY STV_DEFAULT"
_Z9zipKernelPdPiS0_iiS_S0_S0_iS_S0_S0_ii:
.text._Z9zipKernelPdPiS0_iiS_S0_S0_iS_S0_S0_ii:
[----:B------:R-:W0:Y:S01]  /*0000*/  LDC R1, c[0x0][0x37c] ;  /* 0x0000df00ff017b82 */ /* 0x000e220000000800 */
[----:B------:R-:W-:Y:S01]  /*0010*/  MOV R0, 0x0 ;  /* 0x0000000000007802 */ /* 0x000fe20000000f00 */
[----:B------:R-:W1:Y:S01]  /*0020*/  LDCU.64 UR4, c[0x4][0x28] ;  /* 0x01000500ff0477ac */ /* 0x000e620008000a00 */
[----:B------:R-:W-:Y:S02]  /*0030*/  HFMA2 R12, -RZ, RZ, 0, 5.9604644775390625e-08 ;  /* 0x00000001ff0c7431 */ /* 0x000fe400000001ff */
[----:B------:R-:W-:-:S03]  /*0040*/  IMAD.MOV.U32 R8, RZ, RZ, 0x19d ;  /* 0x0000019dff087424 */ /* 0x000fc600078e00ff */
[----:B------:R2:W3:Y:S01]  /*0050*/  LDC.64 R2, c[0x4][R0] ;  /* 0x0100000000027b82 */ /* 0x0004e20000000a00 */
[----:B------:R-:W4:Y:S01]  /*0060*/  LDCU.64 UR6, c[0x4][0x30] ;  /* 0x01000600ff0677ac */ /* 0x000f220008000a00 */
[----:B------:R-:W-:Y:S01]  /*0070*/  IMAD.MOV.U32 R13, RZ, RZ, RZ ;  /* 0x000000ffff0d7224 */ /* 0x000fe200078e00ff */
[----:B------:R-:W5:Y:S01]  /*0080*/  LDCU.64 UR8, c[0x4][0x20] ;  /* 0x01000400ff0877ac */ /* 0x000f620008000a00 */
[----:B-1----:R-:W-:Y:S01]  /*0090*/  IMAD.U32 R4, RZ, RZ, UR4 ;  /* 0x00000004ff047e24 */ /* 0x002fe2000f8e00ff */
[----:B------:R-:W-:Y:S01]  /*00a0*/  MOV R5, UR5 ;  /* 0x0000000500057c02 */ /* 0x000fe20008000f00 */
[----:B----4-:R-:W-:Y:S01]  /*00b0*/  IMAD.U32 R6, RZ, RZ, UR6 ;  /* 0x00000006ff067e24 */ /* 0x010fe2000f8e00ff */
[----:B------:R-:W-:Y:S01]  /*00c0*/  MOV R7, UR7 ;  /* 0x0000000700077c02 */ /* 0x000fe20008000f00 */
[----:B-----5:R-:W-:Y:S01]  /*00d0*/  IMAD.U32 R10, RZ, RZ, UR8 ;  /* 0x00000008ff0a7e24 */ /* 0x020fe2000f8e00ff */
[----:B--2---:R-:W-:-:S07]  /*00e0*/  MOV R11, UR9 ;  /* 0x00000009000b7c02 */ /* 0x004fce0008000f00 */
[----:B------:R-:W-:-:S07]  /*00f0*/  LEPC R20, `(.L_x_0) ;  /* 0x000000001014794e */ /* 0x000fce0000000000 */
[----:B0--3--:R-:W-:Y:S05]  /*0100*/  CALL.ABS.NOINC R2 ;  /* 0x0000000002007343 */ /* 0x009fea0003c00000 */
.L_x_0:
[----:B------:R-:W-:Y:S05]  /*0110*/  EXIT ;  /* 0x000000000000794d */ /* 0x000fea0003800000 */
.L_x_1:
[----:B------:R-:W-:-:S00]  /*0120*/  BRA `(.L_x_1) ;  /* 0xfffffffc00fc7947 */ /* 0x000fc0000383ffff */
[----:B------:R-:W-:-:S00]  /*0130*/  NOP ;  /* 0x0000000000007918 */ /* 0x000fc00000000000 */
        /* <DEDUP_REMOVED lines=12> */
.L_x_8:


//--------------------- .text._Z12reduceKernelPdPiS0_iS_S0_S0_idii --------------------------
	.section	.text._Z12reduceKernelPdPiS0_iS_S0_S0_idii,"ax",@progbits
	.align	128
        .global         _Z12reduceKernelPdPiS0_iS_S0_S0_idii
        .type           _Z12reduceKernelPdPiS0_iS_S0_S0_idii,@function
        .size           _Z12reduceKernelPdPiS0_iS_S0_S0_idii,(.L_x_9 - _Z12reduceKernelPdPiS0_iS_S0_S0_idii)
        .other          _Z12reduceKernelPdPiS0_iS_S0_S0_idii,@"STO_CUDA_ENTRY STV_DEFAULT"
_Z12reduceKernelPdPiS0_iS_S0_S0_idii:
.text._Z12reduceKernelPdPiS0_iS_S0_S0_idii:
        /* <DEDUP_REMOVED lines=17> */
.L_x_2:
[----:B------:R-:W-:Y:S05]  /*0110*/  EXIT ;  /* 0x000000000000794d */ /* 0x000fea0003800000 */
.L_x_3:
        /* <DEDUP_REMOVED lines=14> */
.L_x_9:


//--------------------- .text._Z9mapKernelPdPiS0_iS_S0_S0_ii --------------------------
	.section	.text._Z9mapKernelPdPiS0_iS_S0_S0_ii,"ax",@progbits
	.align	128
        .global         _Z9mapKernelPdPiS0_iS_S0_S0_ii
        .type           _Z9mapKernelPdPiS0_iS_S0_S0_ii,@function
        .size           _Z9mapKernelPdPiS0_iS_S0_S0_ii,(.L_x_10 - _Z9mapKernelPdPiS0_iS_S0_S0_ii)
        .other          _Z9mapKernelPdPiS0_iS_S0_S0_ii,@"STO_CUDA_ENTRY STV_DEFAULT"
_Z9mapKernelPdPiS0_iS_S0_S0_ii:
.text._Z9mapKernelPdPiS0_iS_S0_S0_ii:
        /* <DEDUP_REMOVED lines=17> */
.L_x_4:
[----:B------:R-:W-:Y:S05]  /*0110*/  EXIT ;  /* 0x000000000000794d */ /* 0x000fea0003800000 */
.L_x_5:
        /* <DEDUP_REMOVED lines=14> */
.L_x_10:


//--------------------- .text._Z20MatrixMultiplyKernelPdPKiS1_S_S1_S1_S_S1_S1_ --------------------------
	.section	.text._Z20MatrixMultiplyKernelPdPKiS1_S_S1_S1_S_S1_S1_,"ax",@progbits
	.align	128
        .global         _Z20MatrixMultiplyKernelPdPKiS1_S_S1_S1_S_S1_S1_
        .type           _Z20MatrixMultiplyKernelPdPKiS1_S_S1_S1_S_S1_S1_,@function
        .size           _Z20MatrixMultiplyKernelPdPKiS1_S_S1_S1_S_S1_S1_,(.L_x_11 - _Z20MatrixMultiplyKernelPdPKiS1_S_S1_S1_S_S1_S1_)
        .other          _Z20MatrixMultiplyKernelPdPKiS1_S_S1_S1_S_S1_S1_,@"STO_CUDA_ENTRY STV_DEFAULT"
_Z20MatrixMultiplyKernelPdPKiS1_S_S1_S1_S_S1_S1_:
.text._Z20MatrixMultiplyKernelPdPKiS1_S_S1_S1_S_S1_S1_:
        /* <DEDUP_REMOVED lines=17> */
.L_x_6:
[----:B------:R-:W-:Y:S05]  /*0110*/  EXIT ;  /* 0x000000000000794d */ /* 0x000fea0003800000 */
.L_x_7:
        /* <DEDUP_REMOVED lines=14> */
.L_x_11:


//--------------------- .nv.global.init           --------------------------
	.section	.nv.global.init,"aw",@progbits
.nv.global.init:
	.type		$str,@object
	.size		$str,($str$1 - $str)
$str:
        /*0000*/ 	.byte	0x66, 0x61, 0x6c, 0x73, 0x65, 0x20, 0x26, 0x26, 0x20, 0x22, 0x4e, 0x6f, 0x74, 0x20, 0x49, 0x6d
        /*0010*/ 	.byte	0x70, 0x6c, 0x65, 0x6d, 0x65, 0x6e, 0x74, 0x65, 0x64, 0x22, 0x00
	.type		$str$1,@object
	.size		$str$1,(__unnamed_2 - $str$1)
$str$1:
        /*001b*/ 	.byte	0x2f, 0x74, 0x6d, 0x70, 0x2f, 0x73, 0x61, 0x73, 0x73, 0x5f, 0x63, 0x75, 0x5f, 0x78, 0x38, 0x34
        /*002b*/ 	.byte	0x70, 0x79, 0x61, 0x61, 0x33, 0x2f, 0x6b, 0x2e, 0x63, 0x75, 0x00
	.type		__unnamed_2,@object
	.size		__unnamed_2,(__unnamed_3 - __unnamed_2)
__unnamed_2:
        /*0036*/ 	.byte	0x76, 0x6f, 0x69, 0x64, 0x20, 0x6d, 0x61, 0x70, 0x4b, 0x65, 0x72, 0x6e, 0x65, 0x6c, 0x28, 0x64
        /*0046*/ 	.byte	0x6f, 0x75, 0x62, 0x6c, 0x65, 0x20, 0x2a, 0x2c, 0x20, 0x69, 0x6e, 0x74, 0x20, 0x2a, 0x2c, 0x20
        /*0056*/ 	.byte	0x69, 0x6e, 0x74, 0x20, 0x2a, 0x2c, 0x20, 0x69, 0x6e, 0x74, 0x2c, 0x20, 0x64, 0x6f, 0x75, 0x62
        /*0066*/ 	.byte	0x6c, 0x65, 0x20, 0x2a, 0x2c, 0x20, 0x69, 0x6e, 0x74, 0x20, 0x2a, 0x2c, 0x20, 0x69, 0x6e, 0x74
        /*0076*/ 	.byte	0x20, 0x2a, 0x2c, 0x20, 0x69, 0x6e, 0x74, 0x2c, 0x20, 0x69, 0x6e, 0x74, 0x29, 0x00
	.type		__unnamed_3,@object
	.size		__unnamed_3,(__unnamed_4 - __unnamed_3)
__unnamed_3:
        /*0084*/ 	.byte	0x76, 0x6f, 0x69, 0x64, 0x20, 0x72, 0x65, 0x64, 0x75, 0x63, 0x65, 0x4b, 0x65, 0x72, 0x6e, 0x65
        /*0094*/ 	.byte	0x6c, 0x28, 0x64, 0x6f, 0x75, 0x62, 0x6c, 0x65, 0x20, 0x2a, 0x2c, 0x20, 0x69, 0x6e, 0x74, 0x20
        /*00a4*/ 	.byte	0x2a, 0x2c, 0x20, 0x69, 0x6e, 0x74, 0x20, 0x2a, 0x2c, 0x20, 0x69, 0x6e, 0x74, 0x2c, 0x20, 0x64
        /*00b4*/ 	.byte	0x6f, 0x75, 0x62, 0x6c, 0x65, 0x20, 0x2a, 0x2c, 0x20, 0x69, 0x6e, 0x74, 0x20, 0x2a, 0x2c, 0x20
        /*00c4*/ 	.byte	0x69, 0x6e, 0x74, 0x20, 0x2a, 0x2c, 0x20, 0x69, 0x6e, 0x74, 0x2c, 0x20, 0x64, 0x6f, 0x75, 0x62
        /*00d4*/ 	.byte	0x6c, 0x65, 0x2c, 0x20, 0x69, 0x6e, 0x74, 0x2c, 0x20, 0x69, 0x6e, 0x74, 0x29, 0x00
	.type		__unnamed_4,@object
	.size		__unnamed_4,(__unnamed_1 - __unnamed_4)
__unnamed_4:
        /*00e2*/ 	.byte	0x76, 0x6f, 0x69, 0x64, 0x20, 0x7a, 0x69, 0x70, 0x4b, 0x65, 0x72, 0x6e, 0x65, 0x6c, 0x28, 0x64
        /*00f2*/ 	.byte	0x6f, 0x75, 0x62, 0x6c, 0x65, 0x20, 0x2a, 0x2c, 0x20, 0x69, 0x6e, 0x74, 0x20, 0x2a, 0x2c, 0x20
        /*0102*/ 	.byte	0x69, 0x6e, 0x74, 0x20, 0x2a, 0x2c, 0x20, 0x69, 0x6e, 0x74, 0x2c, 0x20, 0x69, 0x6e, 0x74, 0x2c
        /*0112*/ 	.byte	0x20, 0x64, 0x6f, 0x75, 0x62, 0x6c, 0x65, 0x20, 0x2a, 0x2c, 0x20, 0x69, 0x6e, 0x74, 0x20, 0x2a
        /*0122*/ 	.byte	0x2c, 0x20, 0x69, 0x6e, 0x74, 0x20, 0x2a, 0x2c, 0x20, 0x69, 0x6e, 0x74, 0x2c, 0x20, 0x64, 0x6f
        /*0132*/ 	.byte	0x75, 0x62, 0x6c, 0x65, 0x20, 0x2a, 0x2c, 0x20, 0x69, 0x6e, 0x74, 0x20, 0x2a, 0x2c, 0x20, 0x69
        /*0142*/ 	.byte	0x6e, 0x74, 0x20, 0x2a, 0x2c, 0x20, 0x69, 0x6e, 0x74, 0x2c, 0x20, 0x69, 0x6e, 0x74, 0x29, 0x00
	.type		__unnamed_1,@object
	.size		__unnamed_1,(.L_0 - __unnamed_1)
__unnamed_1:
        /*0152*/ 	.byte	0x76, 0x6f, 0x69, 0x64, 0x20, 0x4d, 0x61, 0x74, 0x72, 0x69, 0x78, 0x4d, 0x75, 0x6c, 0x74, 0x69
        /*0162*/ 	.byte	0x70, 0x6c, 0x79, 0x4b, 0x65, 0x72, 0x6e, 0x65, 0x6c, 0x28, 0x64, 0x6f, 0x75, 0x62, 0x6c, 0x65
        /*0172*/ 	.byte	0x20, 0x2a, 0x2c, 0x20, 0x63, 0x6f, 0x6e, 0x73, 0x74, 0x20, 0x69, 0x6e, 0x74, 0x20, 0x2a, 0x2c
        /*0182*/ 	.byte	0x20, 0x63, 0x6f, 0x6e, 0x73, 0x74, 0x20, 0x69, 0x6e, 0x74, 0x20, 0x2a, 0x2c, 0x20, 0x64, 0x6f
        /*0192*/ 	.byte	0x75, 0x62, 0x6c, 0x65, 0x20, 0x2a, 0x2c, 0x20, 0x63, 0x6f, 0x6e, 0x73, 0x74, 0x20, 0x69, 0x6e
        /*01a2*/ 	.byte	0x74, 0x20, 0x2a, 0x2c, 0x20, 0x63, 0x6f, 0x6e, 0x73, 0x74, 0x20, 0x69, 0x6e, 0x74, 0x20, 0x2a
        /*01b2*/ 	.byte	0x2c, 0x20, 0x64, 0x6f, 0x75, 0x62, 0x6c, 0x65, 0x20, 0x2a, 0x2c, 0x20, 0x63, 0x6f, 0x6e, 0x73
        /*01c2*/ 	.byte	0x74, 0x20, 0x69, 0x6e, 0x74, 0x20, 0x2a, 0x2c, 0x20, 0x63, 0x6f, 0x6e, 0x73, 0x74, 0x20, 0x69
        /*01d2*/ 	.byte	0x6e, 0x74, 0x20, 0x2a, 0x29, 0x00
.L_0:


//--------------------- .nv.shared.reserved.0     --------------------------
	.section	.nv.shared.reserved.0,"aw",@nobits
	.weak		__nv_reservedSMEM_offset_0_alias
	.size		__nv_reservedSMEM_offset_0_alias, 0, 64
	.other		__nv_reservedSMEM_offset_0_alias,@"STO_CUDA_RESERVED_SHARED STV_DEFAULT"
__nv_reservedSMEM_offset_0_alias:
	.zero		0
	.zero		64


//--------------------- .nv.constant0._Z9zipKernelPdPiS0_iiS_S0_S0_iS_S0_S0_ii --------------------------
	.section	.nv.constant0._Z9zipKernelPdPiS0_iiS_S0_S0_iS_S0_S0_ii,"a",@progbits
	.sectionflags	@""
	.align	4
.nv.constant0._Z9zipKernelPdPiS0_iiS_S0_S0_iS_S0_S0_ii:
	.zero		992


//--------------------- .nv.constant0._Z12reduceKernelPdPiS0_iS_S0_S0_idii --------------------------
	.section	.nv.constant0._Z12reduceKernelPdPiS0_iS_S0_S0_idii,"a",@progbits
	.sectionflags	@""
	.align	4
.nv.constant0._Z12reduceKernelPdPiS0_iS_S0_S0_idii:
	.zero		976


//--------------------- .nv.constant0._Z9mapKernelPdPiS0_iS_S0_S0_ii --------------------------
	.section	.nv.constant0._Z9mapKernelPdPiS0_iS_S0_S0_ii,"a",@progbits
	.sectionflags	@""
	.align	4
.nv.constant0._Z9mapKernelPdPiS0_iS_S0_S0_ii:
	.zero		960


//--------------------- .nv.constant0._Z20MatrixMultiplyKernelPdPKiS1_S_S1_S1_S_S1_S1_ --------------------------
	.section	.nv.constant0._Z20MatrixMultiplyKernelPdPKiS1_S_S1_S1_S_S1_S1_,"a",@progbits
	.sectionflags	@""
	.align	4
.nv.constant0._Z20MatrixMultiplyKernelPdPKiS1_S_S1_S1_S_S1_S1_:
	.zero		968


//--------------------- SYMBOLS --------------------------

	.type		.nv.reservedSmem.offset0,@object
	.size		.nv.reservedSmem.offset0,0x4
	.type		__assertfail,@function
